//
// Generated by NVIDIA NVVM Compiler
//
// Compiler Build ID: CL-36424714
// Cuda compilation tools, release 13.0, V13.0.88
// Based on NVVM 20.0.0
//

.version 9.0
.target sm_100
.address_size 64

	// .globl	_Z9MatrixMulPKiS0_Pii

.visible .entry _Z9MatrixMulPKiS0_Pii(
	.param .u64 .ptr .align 1 _Z9MatrixMulPKiS0_Pii_param_0,
	.param .u64 .ptr .align 1 _Z9MatrixMulPKiS0_Pii_param_1,
	.param .u64 .ptr .align 1 _Z9MatrixMulPKiS0_Pii_param_2,
	.param .u32 _Z9MatrixMulPKiS0_Pii_param_3
)
{
	.reg .pred 	%p<12>;
	.reg .b32 	%r<95>;
	.reg .b64 	%rd<66>;

	ld.param.u64 	%rd15, [_Z9MatrixMulPKiS0_Pii_param_0];
	ld.param.u64 	%rd16, [_Z9MatrixMulPKiS0_Pii_param_1];
	ld.param.u64 	%rd14, [_Z9MatrixMulPKiS0_Pii_param_2];
	ld.param.u32 	%r25, [_Z9MatrixMulPKiS0_Pii_param_3];
	cvta.to.global.u64 	%rd1, %rd16;
	cvta.to.global.u64 	%rd2, %rd15;
	mov.u32 	%r26, %ctaid.y;
	mov.u32 	%r27, %ntid.y;
	mov.u32 	%r28, %tid.y;
	mad.lo.s32 	%r1, %r26, %r27, %r28;
	mov.u32 	%r29, %ctaid.x;
	mov.u32 	%r30, %ntid.x;
	mov.u32 	%r31, %tid.x;
	mad.lo.s32 	%r2, %r29, %r30, %r31;
	max.s32 	%r32, %r1, %r2;
	setp.ge.s32 	%p1, %r32, %r25;
	setp.lt.s32 	%p2, %r25, 1;
	or.pred  	%p3, %p1, %p2;
	@%p3 bra 	$L__BB0_12;
	cvta.to.global.u64 	%rd17, %rd14;
	mul.lo.s32 	%r3, %r25, %r1;
	add.s32 	%r34, %r3, %r2;
	mul.wide.s32 	%rd18, %r34, 4;
	add.s64 	%rd3, %rd17, %rd18;
	ld.global.u32 	%r89, [%rd3];
	and.b32  	%r5, %r25, 7;
	setp.lt.u32 	%p4, %r25, 8;
	mov.b32 	%r92, 0;
	@%p4 bra 	$L__BB0_4;
	and.b32  	%r35, %r25, 2147483640;
	neg.s32 	%r87, %r35;
	mul.wide.u32 	%rd19, %r25, 4;
	add.s64 	%rd4, %rd1, %rd19;
	mul.wide.u32 	%rd20, %r25, 8;
	add.s64 	%rd5, %rd1, %rd20;
	mul.wide.u32 	%rd21, %r25, 12;
	add.s64 	%rd6, %rd1, %rd21;
	mul.wide.u32 	%rd22, %r25, 16;
	add.s64 	%rd7, %rd1, %rd22;
	mul.wide.u32 	%rd23, %r25, 20;
	add.s64 	%rd8, %rd1, %rd23;
	mul.wide.u32 	%rd24, %r25, 24;
	add.s64 	%rd9, %rd1, %rd24;
	mul.wide.u32 	%rd25, %r25, 28;
	add.s64 	%rd10, %rd1, %rd25;
	mul.wide.u32 	%rd26, %r3, 4;
	add.s64 	%rd27, %rd26, %rd2;
	add.s64 	%rd65, %rd27, 16;
	mov.u32 	%r86, %r2;
$L__BB0_3:
	.pragma "nounroll";
	and.b32  	%r92, %r25, 2147483640;
	mul.wide.s32 	%rd28, %r86, 4;
	add.s64 	%rd29, %rd4, %rd28;
	add.s64 	%rd30, %rd5, %rd28;
	add.s64 	%rd31, %rd6, %rd28;
	add.s64 	%rd32, %rd7, %rd28;
	add.s64 	%rd33, %rd8, %rd28;
	add.s64 	%rd34, %rd9, %rd28;
	add.s64 	%rd35, %rd10, %rd28;
	add.s64 	%rd36, %rd1, %rd28;
	ld.global.u32 	%r36, [%rd65+-16];
	ld.global.u32 	%r37, [%rd36];
	mad.lo.s32 	%r38, %r37, %r36, %r89;
	st.global.u32 	[%rd3], %r38;
	ld.global.u32 	%r39, [%rd65+-12];
	ld.global.u32 	%r40, [%rd29];
	mad.lo.s32 	%r41, %r40, %r39, %r38;
	st.global.u32 	[%rd3], %r41;
	ld.global.u32 	%r42, [%rd65+-8];
	ld.global.u32 	%r43, [%rd30];
	mad.lo.s32 	%r44, %r43, %r42, %r41;
	st.global.u32 	[%rd3], %r44;
	ld.global.u32 	%r45, [%rd65+-4];
	ld.global.u32 	%r46, [%rd31];
	mad.lo.s32 	%r47, %r46, %r45, %r44;
	st.global.u32 	[%rd3], %r47;
	ld.global.u32 	%r48, [%rd65];
	ld.global.u32 	%r49, [%rd32];
	mad.lo.s32 	%r50, %r49, %r48, %r47;
	st.global.u32 	[%rd3], %r50;
	ld.global.u32 	%r51, [%rd65+4];
	ld.global.u32 	%r52, [%rd33];
	mad.lo.s32 	%r53, %r52, %r51, %r50;
	st.global.u32 	[%rd3], %r53;
	ld.global.u32 	%r54, [%rd65+8];
	ld.global.u32 	%r55, [%rd34];
	mad.lo.s32 	%r56, %r55, %r54, %r53;
	st.global.u32 	[%rd3], %r56;
	ld.global.u32 	%r57, [%rd65+12];
	ld.global.u32 	%r58, [%rd35];
	mad.lo.s32 	%r89, %r58, %r57, %r56;
	st.global.u32 	[%rd3], %r89;
	add.s32 	%r87, %r87, 8;
	shl.b32 	%r59, %r25, 3;
	add.s32 	%r86, %r86, %r59;
	add.s64 	%rd65, %rd65, 32;
	setp.ne.s32 	%p5, %r87, 0;
	@%p5 bra 	$L__BB0_3;
$L__BB0_4:
	setp.eq.s32 	%p6, %r5, 0;
	@%p6 bra 	$L__BB0_12;
	and.b32  	%r16, %r25, 3;
	setp.lt.u32 	%p7, %r5, 4;
	@%p7 bra 	$L__BB0_7;
	add.s32 	%r60, %r92, %r3;
	mul.wide.u32 	%rd37, %r60, 4;
	add.s64 	%rd38, %rd2, %rd37;
	ld.global.u32 	%r61, [%rd38];
	mad.lo.s32 	%r62, %r92, %r25, %r2;
	mul.wide.s32 	%rd39, %r62, 4;
	add.s64 	%rd40, %rd1, %rd39;
	ld.global.u32 	%r63, [%rd40];
	mad.lo.s32 	%r64, %r63, %r61, %r89;
	st.global.u32 	[%rd3], %r64;
	cvt.u64.u32 	%rd41, %r3;
	cvt.u64.u32 	%rd42, %r92;
	add.s64 	%rd43, %rd42, %rd41;
	shl.b64 	%rd44, %rd43, 2;
	add.s64 	%rd45, %rd2, %rd44;
	ld.global.u32 	%r65, [%rd45+4];
	mul.wide.u32 	%rd46, %r25, 4;
	add.s64 	%rd47, %rd40, %rd46;
	ld.global.u32 	%r66, [%rd47];
	mad.lo.s32 	%r67, %r66, %r65, %r64;
	st.global.u32 	[%rd3], %r67;
	ld.global.u32 	%r68, [%rd45+8];
	add.s64 	%rd48, %rd47, %rd46;
	ld.global.u32 	%r69, [%rd48];
	mad.lo.s32 	%r70, %r69, %r68, %r67;
	st.global.u32 	[%rd3], %r70;
	ld.global.u32 	%r71, [%rd45+12];
	add.s64 	%rd49, %rd48, %rd46;
	ld.global.u32 	%r72, [%rd49];
	mad.lo.s32 	%r89, %r72, %r71, %r70;
	st.global.u32 	[%rd3], %r89;
	add.s32 	%r92, %r92, 4;
$L__BB0_7:
	setp.eq.s32 	%p8, %r16, 0;
	@%p8 bra 	$L__BB0_12;
	setp.eq.s32 	%p9, %r16, 1;
	@%p9 bra 	$L__BB0_10;
	add.s32 	%r73, %r92, %r3;
	mul.wide.u32 	%rd50, %r73, 4;
	add.s64 	%rd51, %rd2, %rd50;
	ld.global.u32 	%r74, [%rd51];
	mad.lo.s32 	%r75, %r92, %r25, %r2;
	mul.wide.s32 	%rd52, %r75, 4;
	add.s64 	%rd53, %rd1, %rd52;
	ld.global.u32 	%r76, [%rd53];
	mad.lo.s32 	%r77, %r76, %r74, %r89;
	st.global.u32 	[%rd3], %r77;
	cvt.u64.u32 	%rd54, %r3;
	cvt.u64.u32 	%rd55, %r92;
	add.s64 	%rd56, %rd55, %rd54;
	shl.b64 	%rd57, %rd56, 2;
	add.s64 	%rd58, %rd2, %rd57;
	ld.global.u32 	%r78, [%rd58+4];
	mul.wide.u32 	%rd59, %r25, 4;
	add.s64 	%rd60, %rd53, %rd59;
	ld.global.u32 	%r79, [%rd60];
	mad.lo.s32 	%r89, %r79, %r78, %r77;
	st.global.u32 	[%rd3], %r89;
	add.s32 	%r92, %r92, 2;
$L__BB0_10:
	and.b32  	%r80, %r25, 1;
	setp.eq.b32 	%p10, %r80, 1;
	not.pred 	%p11, %p10;
	@%p11 bra 	$L__BB0_12;
	add.s32 	%r81, %r92, %r3;
	mul.wide.u32 	%rd61, %r81, 4;
	add.s64 	%rd62, %rd2, %rd61;
	ld.global.u32 	%r82, [%rd62];
	mad.lo.s32 	%r83, %r92, %r25, %r2;
	mul.wide.s32 	%rd63, %r83, 4;
	add.s64 	%rd64, %rd1, %rd63;
	ld.global.u32 	%r84, [%rd64];
	mad.lo.s32 	%r85, %r84, %r82, %r89;
	st.global.u32 	[%rd3], %r85;
$L__BB0_12:
	ret;

}


// ===== COMPILED SASS (sm_100) =====

	.target	sm_100

	.elftype	@"ET_EXEC"


//--------------------- .note.nv.tkinfo           --------------------------
	.section	.note.nv.tkinfo,"",@"SHT_NOTE"
	.sectionflags	@"SHF_NOTE_NV_TKINFO"
	.tkinfo
        /*0018*/ 	.word	0x00000002
        /*0030*/ 	.string	""
        /*0030*/ 	.string	"ptxas"
        /*0030*/ 	.string	"Cuda compilation tools, release 13.0, V13.0.88"
        /*0030*/ 	.string	"Build cuda_13.0.r13.0/compiler.36424714_0"
        /*0030*/ 	.string	"-arch sm_100 -m 64 "



//--------------------- .note.nv.cuinfo           --------------------------
	.section	.note.nv.cuinfo,"",@"SHT_NOTE"
	.sectionflags	@"SHF_NOTE_NV_CUINFO"
        /*0018*/ 	.short	0x0002
        /*001a*/ 	.short	0x0064
        /*001c*/ 	.short	0x0082
	.zero		2


//--------------------- .nv.info                  --------------------------
	.section	.nv.info,"",@"SHT_CUDA_INFO"
	.align	4


	//----- nvinfo : EIATTR_REGCOUNT
	.align		4
        /*0000*/ 	.byte	0x04, 0x2f
        /*0002*/ 	.short	(.L_1 - .L_0)
	.align		4
.L_0:
        /*0004*/ 	.word	index@(_Z9MatrixMulPKiS0_Pii)
        /*0008*/ 	.word	0x00000018


	//----- nvinfo : EIATTR_FRAME_SIZE
	.align		4
.L_1:
        /*000c*/ 	.byte	0x04, 0x11
        /*000e*/ 	.short	(.L_3 - .L_2)
	.align		4
.L_2:
        /*0010*/ 	.word	index@(_Z9MatrixMulPKiS0_Pii)
        /*0014*/ 	.word	0x00000000


	//----- nvinfo : EIATTR_MIN_STACK_SIZE
	.align		4
.L_3:
        /*0018*/ 	.byte	0x04, 0x12
        /*001a*/ 	.short	(.L_5 - .L_4)
	.align		4
.L_4:
        /*001c*/ 	.word	index@(_Z9MatrixMulPKiS0_Pii)
        /*0020*/ 	.word	0x00000000
.L_5:


//--------------------- .nv.compat                --------------------------
	.section	.nv.compat,"",@"SHT_CUDA_COMPAT_INFO"
	.align	4
        /*0000*/ 	.byte	0x02, 0x09, 0x00, 0x00, 0x02, 0x02, 0x01, 0x00, 0x02, 0x05, 0x05, 0x00, 0x03, 0x07, 0x01, 0x01
        /*0010*/ 	.byte	0x02, 0x03, 0x00, 0x00, 0x02, 0x06, 0x01, 0x00, 0x04, 0x0b, 0x08, 0x00, 0x09, 0x00, 0x00, 0x00
        /*0020*/ 	.byte	0x00, 0x00, 0x00, 0x00


//--------------------- .nv.info._Z9MatrixMulPKiS0_Pii --------------------------
	.section	.nv.info._Z9MatrixMulPKiS0_Pii,"",@"SHT_CUDA_INFO"
	.sectionflags	@""
	.align	4


	//----- nvinfo : EIATTR_CUDA_API_VERSION
	.align		4
        /*0000*/ 	.byte	0x04, 0x37
        /*0002*/ 	.short	(.L_7 - .L_6)
.L_6:
        /*0004*/ 	.word	0x00000082


	//----- nvinfo : EIATTR_KPARAM_INFO
	.align		4
.L_7:
        /*0008*/ 	.byte	0x04, 0x17
        /*000a*/ 	.short	(.L_9 - .L_8)
.L_8:
        /*000c*/ 	.word	0x00000000
        /*0010*/ 	.short	0x0003
        /*0012*/ 	.short	0x0018
        /*0014*/ 	.byte	0x00, 0xf0, 0x11, 0x00


	//----- nvinfo : EIATTR_KPARAM_INFO
	.align		4
.L_9:
        /*0018*/ 	.byte	0x04, 0x17
        /*001a*/ 	.short	(.L_11 - .L_10)
.L_10:
        /*001c*/ 	.word	0x00000000
        /*0020*/ 	.short	0x0002
        /*0022*/ 	.short	0x0010
        /*0024*/ 	.byte	0x00, 0xf5, 0x21, 0x00


	//----- nvinfo : EIATTR_KPARAM_INFO
	.align		4
.L_11:
        /*0028*/ 	.byte	0x04, 0x17
        /*002a*/ 	.short	(.L_13 - .L_12)
.L_12:
        /*002c*/ 	.word	0x00000000
        /*0030*/ 	.short	0x0001
        /*0032*/ 	.short	0x0008
        /*0034*/ 	.byte	0x00, 0xf5, 0x21, 0x00


	//----- nvinfo : EIATTR_KPARAM_INFO
	.align		4
.L_13:
        /*0038*/ 	.byte	0x04, 0x17
        /*003a*/ 	.short	(.L_15 - .L_14)
.L_14:
        /*003c*/ 	.word	0x00000000
        /*0040*/ 	.short	0x0000
        /*0042*/ 	.short	0x0000
        /*0044*/ 	.byte	0x00, 0xf5, 0x21, 0x00


	//----- nvinfo : EIATTR_SPARSE_MMA_MASK
	.align		4
.L_15:
        /*0048*/ 	.byte	0x03, 0x50
        /*004a*/ 	.short	0x0000


	//----- nvinfo : EIATTR_MAXREG_COUNT
	.align		4
        /*004c*/ 	.byte	0x03, 0x1b
        /*004e*/ 	.short	0x00ff


	//----- nvinfo : EIATTR_MERCURY_ISA_VERSION
	.align		4
        /*0050*/ 	.byte	0x03, 0x5f
        /*0052*/ 	.short	0x0101


	//----- nvinfo : EIATTR_VRC_CTA_INIT_COUNT
	.align		4
        /*0054*/ 	.byte	0x02, 0x4a
	.zero		1
	.zero		1


	//----- nvinfo : EIATTR_EXIT_INSTR_OFFSETS
	.align		4
        /*0058*/ 	.byte	0x04, 0x1c
        /*005a*/ 	.short	(.L_17 - .L_16)


	//   ....[0]....
.L_16:
        /*005c*/ 	.word	0x000000e0


	//   ....[1]....
        /*0060*/ 	.word	0x00000650


	//   ....[2]....
        /*0064*/ 	.word	0x000008c0


	//   ....[3]....
        /*0068*/ 	.word	0x00000a80


	//   ....[4]....
        /*006c*/ 	.word	0x00000b30


	//----- nvinfo : EIATTR_CBANK_PARAM_SIZE
	.align		4
.L_17:
        /*0070*/ 	.byte	0x03, 0x19
        /*0072*/ 	.short	0x001c


	//----- nvinfo : EIATTR_PARAM_CBANK
	.align		4
        /*0074*/ 	.byte	0x04, 0x0a
        /*0076*/ 	.short	(.L_19 - .L_18)
	.align		4
.L_18:
        /*0078*/ 	.word	index@(.nv.constant0._Z9MatrixMulPKiS0_Pii)
        /*007c*/ 	.short	0x0380
        /*007e*/ 	.short	0x001c


	//----- nvinfo : EIATTR_SW_WAR
	.align		4
.L_19:
        /*0080*/ 	.byte	0x04, 0x36
        /*0082*/ 	.short	(.L_21 - .L_20)
.L_20:
        /*0084*/ 	.word	0x00000008
.L_21:


//--------------------- .nv.callgraph             --------------------------
	.section	.nv.callgraph,"",@"SHT_CUDA_CALLGRAPH"
	.align	4
	.sectionentsize	8
	.align		4
        /*0000*/ 	.word	0x00000000
	.align		4
        /*0004*/ 	.word	0xffffffff
	.align		4
        /*0008*/ 	.word	0x00000000
	.align		4
        /*000c*/ 	.word	0xfffffffe
	.align		4
        /*0010*/ 	.word	0x00000000
	.align		4
        /*0014*/ 	.word	0xfffffffd
	.align		4
        /*0018*/ 	.word	0x00000000
	.align		4
        /*001c*/ 	.word	0xfffffffc


//--------------------- .text._Z9MatrixMulPKiS0_Pii --------------------------
	.section	.text._Z9MatrixMulPKiS0_Pii,"ax",@progbits
	.align	128
        .global         _Z9MatrixMulPKiS0_Pii
        .type           _Z9MatrixMulPKiS0_Pii,@function
        .size           _Z9MatrixMulPKiS0_Pii,(.L_x_5 - _Z9MatrixMulPKiS0_Pii)
        .other          _Z9MatrixMulPKiS0_Pii,@"STO_CUDA_ENTRY STV_DEFAULT"
_Z9MatrixMulPKiS0_Pii:
.text._Z9MatrixMulPKiS0_Pii:
[----:B------:R-:W-:Y:S01]  /*0000*/  LDC R1, c[0x0][0x37c] ;  /* 0x0000df00ff017b82 */ /* 0x000fe20000000800 */
[----:B------:R-:W0:Y:S07]  /*0010*/  S2R R0, SR_TID.Y ;  /* 0x0000000000007919 */ /* 0x000e2e0000002200 */
[----:B------:R-:W0:Y:S01]  /*0020*/  S2UR UR4, SR_CTAID.Y ;  /* 0x00000000000479c3 */ /* 0x000e220000002600 */
[----:B------:R-:W1:Y:S01]  /*0030*/  LDCU UR18, c[0x0][0x398] ;  /* 0x00007300ff1277ac */ /* 0x000e620008000800 */
[----:B------:R-:W2:Y:S06]  /*0040*/  S2R R3, SR_TID.X ;  /* 0x0000000000037919 */ /* 0x000eac0000002100 */
[----:B------:R-:W0:Y:S08]  /*0050*/  LDC R5, c[0x0][0x364] ;  /* 0x0000d900ff057b82 */ /* 0x000e300000000800 */
[----:B------:R-:W2:Y:S01]  /*0060*/  S2UR UR5, SR_CTAID.X ;  /* 0x00000000000579c3 */ /* 0x000ea20000002500 */
[----:B-1----:R-:W-:-:S07]  /*0070*/  UISETP.GE.AND UP0, UPT, UR18, 0x1, UPT ;  /* 0x000000011200788c */ /* 0x002fce000bf06270 */
[----:B------:R-:W2:Y:S01]  /*0080*/  LDC R2, c[0x0][0x360] ;  /* 0x0000d800ff027b82 */ /* 0x000ea20000000800 */
[----:B------:R-:W-:Y:S01]  /*0090*/  PLOP3.LUT P0, PT, PT, PT, UP0, 0x80, 0x8 ;  /* 0x000000000008781c */ /* 0x000fe20003f0f008 */
[----:B0-----:R-:W-:Y:S02]  /*00a0*/  IMAD R5, R5, UR4, R0 ;  /* 0x0000000405057c24 */ /* 0x001fe4000f8e0200 */
[----:B--2---:R-:W-:-:S05]  /*00b0*/  IMAD R0, R2, UR5, R3 ;  /* 0x0000000502007c24 */ /* 0x004fca000f8e0203 */
[----:B------:R-:W-:-:S04]  /*00c0*/  VIMNMX R2, PT, PT, R5, R0, !PT ;  /* 0x0000000005027248 */ /* 0x000fc80007fe0100 */
[----:B------:R-:W-:-:S13]  /*00d0*/  ISETP.GE.OR P0, PT, R2, UR18, !P0 ;  /* 0x0000001202007c0c */ /* 0x000fda000c706670 */
[----:B------:R-:W-:Y:S05]  /*00e0*/  @P0 EXIT ;  /* 0x000000000000094d */ /* 0x000fea0003800000 */
[----:B------:R-:W0:Y:S01]  /*00f0*/  LDC.64 R2, c[0x0][0x390] ;  /* 0x0000e400ff027b82 */ /* 0x000e220000000a00 */
[----:B------:R-:W1:Y:S01]  /*0100*/  LDCU.64 UR16, c[0x0][0x358] ;  /* 0x00006b00ff1077ac */ /* 0x000e620008000a00 */
[----:B------:R-:W-:-:S05]  /*0110*/  IMAD R5, R5, UR18, RZ ;  /* 0x0000001205057c24 */ /* 0x000fca000f8e02ff */
[----:B------:R-:W-:-:S05]  /*0120*/  IADD3 R7, PT, PT, R0, R5, RZ ;  /* 0x0000000500077210 */ /* 0x000fca0007ffe0ff */
[----:B0-----:R-:W-:-:S05]  /*0130*/  IMAD.WIDE R2, R7, 0x4, R2 ;  /* 0x0000000407027825 */ /* 0x001fca00078e0202 */
[----:B-1----:R0:W5:Y:S01]  /*0140*/  LDG.E R7, desc[UR16][R2.64] ;  /* 0x0000001002077981 */ /* 0x002162000c1e1900 */
[----:B------:R-:W-:Y:S01]  /*0150*/  UISETP.GE.U32.AND UP0, UPT, UR18, 0x8, UPT ;  /* 0x000000081200788c */ /* 0x000fe2000bf06070 */
[----:B------:R-:W-:-:S08]  /*0160*/  HFMA2 R4, -RZ, RZ, 0, 0 ;  /* 0x00000000ff047431 */ /* 0x000fd000000001ff */
[----:B0-----:R-:W-:Y:S05]  /*0170*/  BRA.U !UP0, `(.L_x_0) ;  /* 0x00000005082c7547 */ /* 0x001fea000b800000 */
[----:B------:R-:W0:Y:S01]  /*0180*/  LDCU.128 UR20, c[0x0][0x380] ;  /* 0x00007000ff1477ac */ /* 0x000e220008000c00 */
[----:B------:R-:W-:Y:S01]  /*0190*/  MOV R4, R0 ;  /* 0x0000000000047202 */ /* 0x000fe20000000f00 */
[----:B------:R-:W-:-:S04]  /*01a0*/  ULOP3.LUT UR4, UR18, 0x7ffffff8, URZ, 0xc0, !UPT ;  /* 0x7ffffff812047892 */ /* 0x000fc8000f8ec0ff */
[----:B------:R-:W-:Y:S01]  /*01b0*/  UIADD3 UR4, UPT, UPT, -UR4, URZ, URZ ;  /* 0x000000ff04047290 */ /* 0x000fe2000fffe1ff */
[----:B0-----:R-:W-:Y:S01]  /*01c0*/  MOV R8, UR20 ;  /* 0x0000001400087c02 */ /* 0x001fe20008000f00 */
[----:B------:R-:W-:Y:S01]  /*01d0*/  UIMAD.WIDE.U32 UR6, UR18, 0xc, UR22 ;  /* 0x0000000c120678a5 */ /* 0x000fe2000f8e0016 */
[----:B------:R-:W-:Y:S01]  /*01e0*/  MOV R9, UR21 ;  /* 0x0000001500097c02 */ /* 0x000fe20008000f00 */
[----:B------:R-:W-:Y:S02]  /*01f0*/  UIMAD.WIDE.U32 UR8, UR18, 0x10, UR22 ;  /* 0x00000010120878a5 */ /* 0x000fe4000f8e0016 */
[----:B------:R-:W-:Y:S01]  /*0200*/  UIMAD.WIDE.U32 UR10, UR18, 0x14, UR22 ;  /* 0x00000014120a78a5 */ /* 0x000fe2000f8e0016 */
[----:B------:R-:W-:Y:S01]  /*0210*/  IMAD.WIDE.U32 R8, R5, 0x4, R8 ;  /* 0x0000000405087825 */ /* 0x000fe200078e0008 */
[----:B------:R-:W-:Y:S02]  /*0220*/  UIMAD.WIDE.U32 UR12, UR18, 0x18, UR22 ;  /* 0x00000018120c78a5 */ /* 0x000fe4000f8e0016 */
[----:B------:R-:W-:Y:S01]  /*0230*/  UIMAD.WIDE.U32 UR14, UR18, 0x1c, UR22 ;  /* 0x0000001c120e78a5 */ /* 0x000fe2000f8e0016 */
[----:B------:R-:W-:-:S04]  /*0240*/  IADD3 R6, P0, PT, R8, 0x10, RZ ;  /* 0x0000001008067810 */ /* 0x000fc80007f1e0ff */
[----:B------:R-:W-:-:S09]  /*0250*/  IADD3.X R9, PT, PT, RZ, R9, RZ, P0, !PT ;  /* 0x00000009ff097210 */ /* 0x000fd200007fe4ff */
.L_x_1:
[----:B------:R-:W-:Y:S02]  /*0260*/  MOV R11, 0x4 ;  /* 0x00000004000b7802 */ /* 0x000fe40000000f00 */
[----:B------:R-:W-:-:S03]  /*0270*/  MOV R8, R6 ;  /* 0x0000000600087202 */ /* 0x000fc60000000f00 */
[----:B------:R-:W-:Y:S02]  /*0280*/  IMAD.WIDE R10, R4, R11, UR22 ;  /* 0x00000016040a7e25 */ /* 0x000fe4000f8e020b */
[----:B------:R-:W2:Y:S04]  /*0290*/  LDG.E R6, desc[UR16][R8.64+-0x10] ;  /* 0xfffff01008067981 */ /* 0x000ea8000c1e1900 */
[----:B------:R-:W2:Y:S01]  /*02a0*/  LDG.E R10, desc[UR16][R10.64] ;  /* 0x000000100a0a7981 */ /* 0x000ea2000c1e1900 */
[----:B------:R-:W-:-:S06]  /*02b0*/  UIMAD.WIDE.U32 UR20, UR18, 0x4, UR22 ;  /* 0x00000004121478a5 */ /* 0x000fcc000f8e0016 */
[----:B------:R-:W-:Y:S02]  /*02c0*/  MOV R12, UR20 ;  /* 0x00000014000c7c02 */ /* 0x000fe40008000f00 */
[----:B------:R-:W-:Y:S01]  /*02d0*/  MOV R13, UR21 ;  /* 0x00000015000d7c02 */ /* 0x000fe20008000f00 */
[----:B--2--5:R-:W-:Y:S02]  /*02e0*/  IMAD R15, R6, R10, R7 ;  /* 0x0000000a060f7224 */ /* 0x024fe400078e0207 */
[----:B-1----:R-:W-:-:S03]  /*02f0*/  IMAD.WIDE R6, R4, 0x4, R12 ;  /* 0x0000000404067825 */ /* 0x002fc600078e020c */
[----:B------:R0:W-:Y:S04]  /*0300*/  STG.E desc[UR16][R2.64], R15 ;  /* 0x0000000f02007986 */ /* 0x0001e8000c101910 */
[----:B------:R-:W2:Y:S04]  /*0310*/  LDG.E R6, desc[UR16][R6.64] ;  /* 0x0000001006067981 */ /* 0x000ea8000c1e1900 */
[----:B------:R-:W2:Y:S01]  /*0320*/  LDG.E R14, desc[UR16][R8.64+-0xc] ;  /* 0xfffff410080e7981 */ /* 0x000ea2000c1e1900 */
[----:B------:R-:W-:-:S06]  /*0330*/  UIMAD.WIDE.U32 UR20, UR18, 0x8, UR22 ;  /* 0x00000008121478a5 */ /* 0x000fcc000f8e0016 */
[----:B------:R-:W-:Y:S02]  /*0340*/  MOV R12, UR20 ;  /* 0x00000014000c7c02 */ /* 0x000fe40008000f00 */
[----:B------:R-:W-:-:S03]  /*0350*/  MOV R13, UR21 ;  /* 0x00000015000d7c02 */ /* 0x000fc60008000f00 */
[----:B------:R-:W-:-:S04]  /*0360*/  IMAD.WIDE R10, R4, 0x4, R12 ;  /* 0x00000004040a7825 */ /* 0x000fc800078e020c */
[----:B--2---:R-:W-:-:S05]  /*0370*/  IMAD R17, R14, R6, R15 ;  /* 0x000000060e117224 */ /* 0x004fca00078e020f */
[----:B------:R1:W-:Y:S04]  /*0380*/  STG.E desc[UR16][R2.64], R17 ;  /* 0x0000001102007986 */ /* 0x0003e8000c101910 */
[----:B------:R-:W0:Y:S04]  /*0390*/  LDG.E R10, desc[UR16][R10.64] ;  /* 0x000000100a0a7981 */ /* 0x000e28000c1e1900 */
[----:B------:R-:W0:Y:S01]  /*03a0*/  LDG.E R12, desc[UR16][R8.64+-0x8] ;  /* 0xfffff810080c7981 */ /* 0x000e22000c1e1900 */
[----:B------:R-:W-:-:S05]  /*03b0*/  HFMA2 R13, -RZ, RZ, 0, 2.384185791015625e-07 ;  /* 0x00000004ff0d7431 */ /* 0x000fca00000001ff */
[----:B------:R-:W-:-:S04]  /*03c0*/  IMAD.WIDE R6, R4, R13, UR6 ;  /* 0x0000000604067e25 */ /* 0x000fc8000f8e020d */
[----:B0-----:R-:W-:-:S05]  /*03d0*/  IMAD R15, R12, R10, R17 ;  /* 0x0000000a0c0f7224 */ /* 0x001fca00078e0211 */
[----:B------:R0:W-:Y:S04]  /*03e0*/  STG.E desc[UR16][R2.64], R15 ;  /* 0x0000000f02007986 */ /* 0x0001e8000c101910 */
[----:B------:R-:W2:Y:S04]  /*03f0*/  LDG.E R6, desc[UR16][R6.64] ;  /* 0x0000001006067981 */ /* 0x000ea8000c1e1900 */
[----:B------:R-:W2:Y:S02]  /*0400*/  LDG.E R12, desc[UR16][R8.64+-0x4] ;  /* 0xfffffc10080c7981 */ /* 0x000ea4000c1e1900 */
[----:B--2---:R-:W-:-:S02]  /*0410*/  IMAD R19, R12, R6, R15 ;  /* 0x000000060c137224 */ /* 0x004fc400078e020f */
[----:B------:R-:W-:-:S03]  /*0420*/  IMAD.WIDE R12, R4, R13, UR8 ;  /* 0x00000008040c7e25 */ /* 0x000fc6000f8e020d */
[----:B------:R2:W-:Y:S04]  /*0430*/  STG.E desc[UR16][R2.64], R19 ;  /* 0x0000001302007986 */ /* 0x0005e8000c101910 */
[----:B------:R-:W1:Y:S04]  /*0440*/  LDG.E R12, desc[UR16][R12.64] ;  /* 0x000000100c0c7981 */ /* 0x000e68000c1e1900 */
[----:B------:R-:W1:Y:S01]  /*0450*/  LDG.E R10, desc[UR16][R8.64] ;  /* 0x00000010080a7981 */ /* 0x000e62000c1e1900 */
[----:B------:R-:W-:Y:S01]  /*0460*/  MOV R11, 0x4 ;  /* 0x00000004000b7802 */ /* 0x000fe20000000f00 */
[----:B-1----:R-:W-:-:S04]  /*0470*/  IMAD R17, R10, R12, R19 ;  /* 0x0000000c0a117224 */ /* 0x002fc800078e0213 */
[----:B------:R-:W-:Y:S01]  /*0480*/  IMAD.WIDE R10, R4, R11, UR10 ;  /* 0x0000000a040a7e25 */ /* 0x000fe2000f8e020b */
[----:B------:R1:W-:Y:S05]  /*0490*/  STG.E desc[UR16][R2.64], R17 ;  /* 0x0000001102007986 */ /* 0x0003ea000c101910 */
[----:B------:R-:W3:Y:S04]  /*04a0*/  LDG.E R10, desc[UR16][R10.64] ;  /* 0x000000100a0a7981 */ /* 0x000ee8000c1e1900 */
[----:B------:R-:W3:Y:S01]  /*04b0*/  LDG.E R6, desc[UR16][R8.64+0x4] ;  /* 0x0000041008067981 */ /* 0x000ee2000c1e1900 */
[----:B0-----:R-:W-:-:S04]  /*04c0*/  IMAD.MOV.U32 R15, RZ, RZ, 0x4 ;  /* 0x00000004ff0f7424 */ /* 0x001fc800078e00ff */
[----:B------:R-:W-:-:S04]  /*04d0*/  IMAD.WIDE R14, R4, R15, UR12 ;  /* 0x0000000c040e7e25 */ /* 0x000fc8000f8e020f */
[----:B---3--:R-:W-:-:S05]  /*04e0*/  IMAD R21, R6, R10, R17 ;  /* 0x0000000a06157224 */ /* 0x008fca00078e0211 */
[----:B------:R1:W-:Y:S04]  /*04f0*/  STG.E desc[UR16][R2.64], R21 ;  /* 0x0000001502007986 */ /* 0x0003e8000c101910 */
[----:B------:R-:W2:Y:S04]  /*0500*/  LDG.E R14, desc[UR16][R14.64] ;  /* 0x000000100e0e7981 */ /* 0x000ea8000c1e1900 */
[----:B------:R-:W2:Y:S01]  /*0510*/  LDG.E R6, desc[UR16][R8.64+0x8] ;  /* 0x0000081008067981 */ /* 0x000ea2000c1e1900 */
[----:B------:R-:W-:-:S05]  /*0520*/  HFMA2 R13, -RZ, RZ, 0, 2.384185791015625e-07 ;  /* 0x00000004ff0d7431 */ /* 0x000fca00000001ff */
[----:B------:R-:W-:-:S04]  /*0530*/  IMAD.WIDE R12, R4, R13, UR14 ;  /* 0x0000000e040c7e25 */ /* 0x000fc8000f8e020d */
[----:B--2---:R-:W-:-:S05]  /*0540*/  IMAD R19, R6, R14, R21 ;  /* 0x0000000e06137224 */ /* 0x004fca00078e0215 */
[----:B------:R1:W-:Y:S04]  /*0550*/  STG.E desc[UR16][R2.64], R19 ;  /* 0x0000001302007986 */ /* 0x0003e8000c101910 */
[----:B------:R-:W2:Y:S04]  /*0560*/  LDG.E R12, desc[UR16][R12.64] ;  /* 0x000000100c0c7981 */ /* 0x000ea8000c1e1900 */
[----:B------:R-:W2:Y:S01]  /*0570*/  LDG.E R6, desc[UR16][R8.64+0xc] ;  /* 0x00000c1008067981 */ /* 0x000ea2000c1e1900 */
[----:B------:R-:W-:Y:S01]  /*0580*/  UIADD3 UR4, UPT, UPT, UR4, 0x8, URZ ;  /* 0x0000000804047890 */ /* 0x000fe2000fffe0ff */
[----:B------:R-:W-:-:S03]  /*0590*/  MOV R11, UR18 ;  /* 0x00000012000b7c02 */ /* 0x000fc60008000f00 */
[----:B------:R-:W-:Y:S01]  /*05a0*/  UISETP.NE.AND UP0, UPT, UR4, URZ, UPT ;  /* 0x000000ff0400728c */ /* 0x000fe2000bf05270 */
[----:B------:R-:W-:Y:S01]  /*05b0*/  LEA R4, R11, R4, 0x3 ;  /* 0x000000040b047211 */ /* 0x000fe200078e18ff */
[----:B--2---:R-:W-:Y:S01]  /*05c0*/  IMAD R7, R6, R12, R19 ;  /* 0x0000000c06077224 */ /* 0x004fe200078e0213 */
[----:B------:R-:W-:-:S04]  /*05d0*/  IADD3 R6, P0, PT, R8, 0x20, RZ ;  /* 0x0000002008067810 */ /* 0x000fc80007f1e0ff */
[----:B------:R1:W-:Y:S01]  /*05e0*/  STG.E desc[UR16][R2.64], R7 ;  /* 0x0000000702007986 */ /* 0x0003e2000c101910 */
[----:B------:R-:W-:Y:S01]  /*05f0*/  IADD3.X R9, PT, PT, RZ, R9, RZ, P0, !PT ;  /* 0x00000009ff097210 */ /* 0x000fe200007fe4ff */
[----:B------:R-:W-:Y:S07]  /*0600*/  BRA.U UP0, `(.L_x_1) ;  /* 0xfffffffd00147547 */ /* 0x000fee000b83ffff */
[----:B------:R-:W-:-:S06]  /*0610*/  ULOP3.LUT UR4, UR18, 0x7ffffff8, URZ, 0xc0, !UPT ;  /* 0x7ffffff812047892 */ /* 0x000fcc000f8ec0ff */
[----:B------:R-:W-:-:S07]  /*0620*/  MOV R4, UR4 ;  /* 0x0000000400047c02 */ /* 0x000fce0008000f00 */
.L_x_0:
[----:B------:R-:W-:-:S06]  /*0630*/  ULOP3.LUT UR4, UR18, 0x7, URZ, 0xc0, !UPT ;  /* 0x0000000712047892 */ /* 0x000fcc000f8ec0ff */
[----:B------:R-:W-:-:S13]  /*0640*/  ISETP.NE.AND P0, PT, RZ, UR4, PT ;  /* 0x00000004ff007c0c */ /* 0x000fda000bf05270 */
[----:B------:R-:W-:Y:S05]  /*0650*/  @!P0 EXIT ;  /* 0x000000000000894d */ /* 0x000fea0003800000 */
[----:B------:R-:W-:Y:S02]  /*0660*/  UISETP.GE.U32.AND UP0, UPT, UR4, 0x4, UPT ;  /* 0x000000040400788c */ /* 0x000fe4000bf06070 */
[----:B------:R-:W-:-:S07]  /*0670*/  ULOP3.LUT UR4, UR18, 0x3, URZ, 0xc0, !UPT ;  /* 0x0000000312047892 */ /* 0x000fce000f8ec0ff */
[----:B------:R-:W-:Y:S05]  /*0680*/  BRA.U !UP0, `(.L_x_2) ;  /* 0x0000000108887547 */ /* 0x000fea000b800000 */
[----:B------:R-:W0:Y:S01]  /*0690*/  LDC.64 R10, c[0x0][0x380] ;  /* 0x0000e000ff0a7b82 */ /* 0x000e220000000a00 */
[----:B------:R-:W-:Y:S01]  /*06a0*/  IADD3 R9, PT, PT, R5, R4, RZ ;  /* 0x0000000405097210 */ /* 0x000fe20007ffe0ff */
[----:B------:R-:W-:Y:S01]  /*06b0*/  IMAD R15, R4, UR18, R0 ;  /* 0x00000012040f7c24 */ /* 0x000fe2000f8e0200 */
[----:B------:R-:W2:Y:S05]  /*06c0*/  LDCU.64 UR6, c[0x0][0x380] ;  /* 0x00007000ff0677ac */ /* 0x000eaa0008000a00 */
[----:B------:R-:W3:Y:S01]  /*06d0*/  LDC.64 R12, c[0x0][0x388] ;  /* 0x0000e200ff0c7b82 */ /* 0x000ee20000000a00 */
[----:B0-----:R-:W-:-:S06]  /*06e0*/  IMAD.WIDE.U32 R10, R9, 0x4, R10 ;  /* 0x00000004090a7825 */ /* 0x001fcc00078e000a */
[----:B------:R-:W4:Y:S01]  /*06f0*/  LDG.E R10, desc[UR16][R10.64] ;  /* 0x000000100a0a7981 */ /* 0x000f22000c1e1900 */
[----:B---3--:R-:W-:-:S05]  /*0700*/  IMAD.WIDE R12, R15, 0x4, R12 ;  /* 0x000000040f0c7825 */ /* 0x008fca00078e020c */
[----:B------:R-:W4:Y:S01]  /*0710*/  LDG.E R6, desc[UR16][R12.64] ;  /* 0x000000100c067981 */ /* 0x000f22000c1e1900 */
[----:B------:R-:W-:Y:S01]  /*0720*/  IADD3 R9, P0, PT, R5, R4, RZ ;  /* 0x0000000405097210 */ /* 0x000fe20007f1e0ff */
[----:B-1----:R-:W-:-:S03]  /*0730*/  IMAD.U32 R17, RZ, RZ, UR18 ;  /* 0x00000012ff117e24 */ /* 0x002fc6000f8e00ff */
[----:B------:R-:W-:Y:S02]  /*0740*/  IADD3.X R14, PT, PT, RZ, RZ, RZ, P0, !PT ;  /* 0x000000ffff0e7210 */ /* 0x000fe400007fe4ff */
[----:B--2---:R-:W-:-:S04]  /*0750*/  LEA R8, P0, R9, UR6, 0x2 ;  /* 0x0000000609087c11 */ /* 0x004fc8000f8010ff */
[----:B------:R-:W-:Y:S01]  /*0760*/  LEA.HI.X R9, R9, UR7, R14, 0x2, P0 ;  /* 0x0000000709097c11 */ /* 0x000fe200080f140e */
[----:B----45:R-:W-:Y:S02]  /*0770*/  IMAD R15, R10, R6, R7 ;  /* 0x000000060a0f7224 */ /* 0x030fe400078e0207 */
[----:B------:R-:W-:-:S03]  /*0780*/  IMAD.WIDE.U32 R6, R17, 0x4, R12 ;  /* 0x0000000411067825 */ /* 0x000fc600078e000c */
[----:B------:R0:W-:Y:S04]  /*0790*/  STG.E desc[UR16][R2.64], R15 ;  /* 0x0000000f02007986 */ /* 0x0001e8000c101910 */
[----:B------:R-:W2:Y:S04]  /*07a0*/  LDG.E R11, desc[UR16][R6.64] ;  /* 0x00000010060b7981 */ /* 0x000ea8000c1e1900 */
[----:B------:R-:W2:Y:S01]  /*07b0*/  LDG.E R10, desc[UR16][R8.64+0x4] ;  /* 0x00000410080a7981 */ /* 0x000ea2000c1e1900 */
[----:B------:R-:W-:Y:S01]  /*07c0*/  MOV R13, UR18 ;  /* 0x00000012000d7c02 */ /* 0x000fe20008000f00 */
[----:B--2---:R-:W-:-:S04]  /*07d0*/  IMAD R17, R10, R11, R15 ;  /* 0x0000000b0a117224 */ /* 0x004fc800078e020f */
[----:B------:R-:W-:Y:S01]  /*07e0*/  IMAD.WIDE.U32 R10, R13, 0x4, R6 ;  /* 0x000000040d0a7825 */ /* 0x000fe200078e0006 */
        /* <DEDUP_REMOVED lines=9> */
[----:B------:R-:W-:Y:S01]  /*0880*/  IADD3 R4, PT, PT, R4, 0x4, RZ ;  /* 0x0000000404047810 */ /* 0x000fe20007ffe0ff */
[----:B--2---:R-:W-:-:S05]  /*0890*/  IMAD R7, R6, R12, R19 ;  /* 0x0000000c06077224 */ /* 0x004fca00078e0213 */
[----:B------:R0:W-:Y:S02]  /*08a0*/  STG.E desc[UR16][R2.64], R7 ;  /* 0x0000000702007986 */ /* 0x0001e4000c101910 */
.L_x_2:
[----:B------:R-:W-:-:S13]  /*08b0*/  ISETP.NE.AND P0, PT, RZ, UR4, PT ;  /* 0x00000004ff007c0c */ /* 0x000fda000bf05270 */
[----:B------:R-:W-:Y:S05]  /*08c0*/  @!P0 EXIT ;  /* 0x000000000000894d */ /* 0x000fea0003800000 */
[----:B------:R-:W-:-:S09]  /*08d0*/  UISETP.NE.AND UP0, UPT, UR4, 0x1, UPT ;  /* 0x000000010400788c */ /* 0x000fd2000bf05270 */
[----:B------:R-:W-:Y:S05]  /*08e0*/  BRA.U !UP0, `(.L_x_3) ;  /* 0x0000000108587547 */ /* 0x000fea000b800000 */
[----:B------:R-:W2:Y:S01]  /*08f0*/  LDC.64 R8, c[0x0][0x380] ;  /* 0x0000e000ff087b82 */ /* 0x000ea20000000a00 */
[----:B------:R-:W-:Y:S01]  /*0900*/  IADD3 R11, PT, PT, R5, R4, RZ ;  /* 0x00000004050b7210 */ /* 0x000fe20007ffe0ff */
[----:B0-----:R-:W-:Y:S01]  /*0910*/  IMAD R15, R4, UR18, R0 ;  /* 0x00000012040f7c24 */ /* 0x001fe2000f8e0200 */
[----:B------:R-:W0:Y:S05]  /*0920*/  LDCU.64 UR4, c[0x0][0x380] ;  /* 0x00007000ff0477ac */ /* 0x000e2a0008000a00 */
[----:B------:R-:W3:Y:S01]  /*0930*/  LDC.64 R12, c[0x0][0x388] ;  /* 0x0000e200ff0c7b82 */ /* 0x000ee20000000a00 */
[----:B--2---:R-:W-:-:S06]  /*0940*/  IMAD.WIDE.U32 R10, R11, 0x4, R8 ;  /* 0x000000040b0a7825 */ /* 0x004fcc00078e0008 */
[----:B------:R-:W1:Y:S01]  /*0950*/  LDG.E R10, desc[UR16][R10.64] ;  /* 0x000000100a0a7981 */ /* 0x000e62000c1e1900 */
[----:B---3--:R-:W-:-:S05]  /*0960*/  IMAD.WIDE R12, R15, 0x4, R12 ;  /* 0x000000040f0c7825 */ /* 0x008fca00078e020c */
[----:B------:R-:W1:Y:S01]  /*0970*/  LDG.E R6, desc[UR16][R12.64] ;  /* 0x000000100c067981 */ /* 0x000e62000c1e1900 */
[----:B------:R-:W-:Y:S02]  /*0980*/  IADD3 R9, P0, PT, R5, R4, RZ ;  /* 0x0000000405097210 */ /* 0x000fe40007f1e0ff */
[----:B------:R-:W-:Y:S02]  /*0990*/  MOV R15, UR18 ;  /* 0x00000012000f7c02 */ /* 0x000fe40008000f00 */
[----:B------:R-:W-:Y:S02]  /*09a0*/  IADD3.X R14, PT, PT, RZ, RZ, RZ, P0, !PT ;  /* 0x000000ffff0e7210 */ /* 0x000fe400007fe4ff */
[----:B0-----:R-:W-:-:S04]  /*09b0*/  LEA R8, P0, R9, UR4, 0x2 ;  /* 0x0000000409087c11 */ /* 0x001fc8000f8010ff */
[----:B------:R-:W-:Y:S01]  /*09c0*/  LEA.HI.X R9, R9, UR5, R14, 0x2, P0 ;  /* 0x0000000509097c11 */ /* 0x000fe200080f140e */
[----:B------:R-:W-:-:S04]  /*09d0*/  IMAD.WIDE.U32 R14, R15, 0x4, R12 ;  /* 0x000000040f0e7825 */ /* 0x000fc800078e000c */
[----:B-1---5:R-:W-:-:S05]  /*09e0*/  IMAD R17, R10, R6, R7 ;  /* 0x000000060a117224 */ /* 0x022fca00078e0207 */
[----:B------:R2:W-:Y:S04]  /*09f0*/  STG.E desc[UR16][R2.64], R17 ;  /* 0x0000001102007986 */ /* 0x0005e8000c101910 */
[----:B------:R-:W3:Y:S04]  /*0a00*/  LDG.E R14, desc[UR16][R14.64] ;  /* 0x000000100e0e7981 */ /* 0x000ee8000c1e1900 */
[----:B------:R-:W3:Y:S01]  /*0a10*/  LDG.E R8, desc[UR16][R8.64+0x4] ;  /* 0x0000041008087981 */ /* 0x000ee2000c1e1900 */
[----:B------:R-:W-:Y:S01]  /*0a20*/  IADD3 R4, PT, PT, R4, 0x2, RZ ;  /* 0x0000000204047810 */ /* 0x000fe20007ffe0ff */
[----:B---3--:R-:W-:-:S05]  /*0a30*/  IMAD R7, R8, R14, R17 ;  /* 0x0000000e08077224 */ /* 0x008fca00078e0211 */
[----:B------:R2:W-:Y:S02]  /*0a40*/  STG.E desc[UR16][R2.64], R7 ;  /* 0x0000000702007986 */ /* 0x0005e4000c101910 */
.L_x_3:
[----:B------:R-:W-:-:S04]  /*0a50*/  ULOP3.LUT UR4, UR18, 0x1, URZ, 0xc0, !UPT ;  /* 0x0000000112047892 */ /* 0x000fc8000f8ec0ff */
[----:B------:R-:W-:-:S06]  /*0a60*/  UISETP.NE.U32.AND UP0, UPT, UR4, 0x1, UPT ;  /* 0x000000010400788c */ /* 0x000fcc000bf05070 */
[----:B------:R-:W-:-:S13]  /*0a70*/  PLOP3.LUT P0, PT, PT, PT, UP0, 0x80, 0x8 ;  /* 0x000000000008781c */ /* 0x000fda0003f0f008 */
[----:B------:R-:W-:Y:S05]  /*0a80*/  @P0 EXIT ;  /* 0x000000000000094d */ /* 0x000fea0003800000 */
[----:B------:R-:W3:Y:S01]  /*0a90*/  LDC.64 R8, c[0x0][0x380] ;  /* 0x0000e000ff087b82 */ /* 0x000ee20000000a00 */
[----:B------:R-:W-:Y:S01]  /*0aa0*/  IADD3 R5, PT, PT, R5, R4, RZ ;  /* 0x0000000405057210 */ /* 0x000fe20007ffe0ff */
[----:B------:R-:W-:-:S06]  /*0ab0*/  IMAD R13, R4, UR18, R0 ;  /* 0x00000012040d7c24 */ /* 0x000fcc000f8e0200 */
[----:B------:R-:W4:Y:S01]  /*0ac0*/  LDC.64 R10, c[0x0][0x388] ;  /* 0x0000e200ff0a7b82 */ /* 0x000f220000000a00 */
[----:B---3--:R-:W-:-:S06]  /*0ad0*/  IMAD.WIDE.U32 R4, R5, 0x4, R8 ;  /* 0x0000000405047825 */ /* 0x008fcc00078e0008 */
[----:B------:R-:W0:Y:S01]  /*0ae0*/  LDG.E R4, desc[UR16][R4.64] ;  /* 0x0000001004047981 */ /* 0x000e22000c1e1900 */
[----:B----4-:R-:W-:-:S06]  /*0af0*/  IMAD.WIDE R8, R13, 0x4, R10 ;  /* 0x000000040d087825 */ /* 0x010fcc00078e020a */
[----:B------:R-:W0:Y:S02]  /*0b00*/  LDG.E R8, desc[UR16][R8.64] ;  /* 0x0000001008087981 */ /* 0x000e24000c1e1900 */
[----:B012--5:R-:W-:-:S05]  /*0b10*/  IMAD R7, R4, R8, R7 ;  /* 0x0000000804077224 */ /* 0x027fca00078e0207 */
[----:B------:R-:W-:Y:S01]  /*0b20*/  STG.E desc[UR16][R2.64], R7 ;  /* 0x0000000702007986 */ /* 0x000fe2000c101910 */
[----:B------:R-:W-:Y:S05]  /*0b30*/  EXIT ;  /* 0x000000000000794d */ /* 0x000fea0003800000 */
.L_x_4:
[----:B------:R-:W-:-:S00]  /*0b40*/  BRA `(.L_x_4) ;  /* 0xfffffffc00fc7947 */ /* 0x000fc0000383ffff */
[----:B------:R-:W-:-:S00]  /*0b50*/  NOP ;  /* 0x0000000000007918 */ /* 0x000fc00000000000 */
        /* <DEDUP_REMOVED lines=10> */
.L_x_5:


//--------------------- .nv.shared.reserved.0     --------------------------
	.section	.nv.shared.reserved.0,"aw",@nobits
	.weak		__nv_reservedSMEM_offset_0_alias
	.size		__nv_reservedSMEM_offset_0_alias, 0, 64
	.other		__nv_reservedSMEM_offset_0_alias,@"STO_CUDA_RESERVED_SHARED STV_DEFAULT"
__nv_reservedSMEM_offset_0_alias:
	.zero		0
	.zero		64


//--------------------- .nv.constant0._Z9MatrixMulPKiS0_Pii --------------------------
	.section	.nv.constant0._Z9MatrixMulPKiS0_Pii,"a",@progbits
	.sectionflags	@""
	.align	4
.nv.constant0._Z9MatrixMulPKiS0_Pii:
	.zero		924


//--------------------- SYMBOLS --------------------------

	.type		.nv.reservedSmem.offset0,@object
	.size		.nv.reservedSmem.offset0,0x4
